//
// Generated by NVIDIA NVVM Compiler
//
// Compiler Build ID: CL-36424714
// Cuda compilation tools, release 13.0, V13.0.88
// Based on NVVM 20.0.0
//

.version 9.0
.target sm_100
.address_size 64

	// .globl	_Z3fftPfS_
// _ZZ3fftPfS_E2SA has been demoted
// _ZZ3fftPfS_E2SB has been demoted
// _ZZ3fftPfS_E4SROT has been demoted

.visible .entry _Z3fftPfS_(
	.param .u64 .ptr .align 1 _Z3fftPfS__param_0,
	.param .u64 .ptr .align 1 _Z3fftPfS__param_1
)
{
	.reg .b32 	%r<39>;
	.reg .b32 	%f<119>;
	.reg .b64 	%rd<21>;
	// demoted variable
	.shared .align 4 .b8 _ZZ3fftPfS_E2SA[128];
	// demoted variable
	.shared .align 4 .b8 _ZZ3fftPfS_E2SB[128];
	// demoted variable
	.shared .align 4 .b8 _ZZ3fftPfS_E4SROT[64];
	ld.param.u64 	%rd1, [_Z3fftPfS__param_0];
	ld.param.u64 	%rd2, [_Z3fftPfS__param_1];
	cvta.to.global.u64 	%rd3, %rd1;
	cvta.to.global.u64 	%rd4, %rd2;
	mov.u32 	%r1, %tid.x;
	mul.wide.u32 	%rd5, %r1, 4;
	add.s64 	%rd6, %rd4, %rd5;
	ld.global.f32 	%f1, [%rd6];
	shl.b32 	%r2, %r1, 2;
	mov.u32 	%r3, _ZZ3fftPfS_E4SROT;
	add.s32 	%r4, %r3, %r2;
	st.shared.f32 	[%r4], %f1;
	mov.u32 	%r5, %ntid.x;
	add.s32 	%r6, %r1, %r5;
	mul.wide.s32 	%rd7, %r5, 4;
	add.s64 	%rd8, %rd6, %rd7;
	ld.global.f32 	%f2, [%rd8];
	shl.b32 	%r7, %r5, 2;
	add.s32 	%r8, %r4, %r7;
	st.shared.f32 	[%r8], %f2;
	add.s32 	%r9, %r6, %r5;
	add.s64 	%rd9, %rd8, %rd7;
	ld.global.f32 	%f3, [%rd9];
	add.s32 	%r10, %r8, %r7;
	st.shared.f32 	[%r10], %f3;
	add.s32 	%r11, %r9, %r5;
	add.s64 	%rd10, %rd9, %rd7;
	ld.global.f32 	%f4, [%rd10];
	add.s32 	%r12, %r10, %r7;
	st.shared.f32 	[%r12], %f4;
	add.s64 	%rd11, %rd3, %rd5;
	ld.global.f32 	%f5, [%rd11];
	mov.u32 	%r13, _ZZ3fftPfS_E2SA;
	add.s32 	%r14, %r13, %r2;
	st.shared.f32 	[%r14], %f5;
	add.s64 	%rd12, %rd11, %rd7;
	ld.global.f32 	%f6, [%rd12];
	add.s32 	%r15, %r14, %r7;
	st.shared.f32 	[%r15], %f6;
	add.s64 	%rd13, %rd12, %rd7;
	ld.global.f32 	%f7, [%rd13];
	add.s32 	%r16, %r15, %r7;
	st.shared.f32 	[%r16], %f7;
	add.s64 	%rd14, %rd13, %rd7;
	ld.global.f32 	%f8, [%rd14];
	add.s32 	%r17, %r16, %r7;
	st.shared.f32 	[%r17], %f8;
	add.s32 	%r18, %r11, %r5;
	add.s64 	%rd15, %rd14, %rd7;
	ld.global.f32 	%f9, [%rd15];
	add.s32 	%r19, %r17, %r7;
	st.shared.f32 	[%r19], %f9;
	add.s32 	%r20, %r18, %r5;
	add.s64 	%rd16, %rd15, %rd7;
	ld.global.f32 	%f10, [%rd16];
	add.s32 	%r21, %r19, %r7;
	st.shared.f32 	[%r21], %f10;
	add.s32 	%r22, %r20, %r5;
	mul.wide.u32 	%rd17, %r22, 4;
	add.s64 	%rd18, %rd3, %rd17;
	ld.global.f32 	%f11, [%rd18];
	add.s32 	%r23, %r21, %r7;
	st.shared.f32 	[%r23], %f11;
	add.s32 	%r24, %r22, %r5;
	mul.wide.u32 	%rd19, %r24, 4;
	add.s64 	%rd20, %rd3, %rd19;
	ld.global.f32 	%f12, [%rd20];
	add.s32 	%r25, %r23, %r7;
	st.shared.f32 	[%r25], %f12;
	bar.sync 	0;
	and.b32  	%r26, %r1, 1020;
	mad.lo.s32 	%r27, %r26, 3, %r1;
	shl.b32 	%r28, %r27, 3;
	add.s32 	%r29, %r13, %r28;
	ld.shared.f32 	%f13, [%r29];
	ld.shared.f32 	%f14, [%r29+64];
	add.f32 	%f15, %f13, %f14;
	mov.u32 	%r30, _ZZ3fftPfS_E2SB;
	add.s32 	%r31, %r30, %r28;
	ld.shared.f32 	%f16, [%r29+4];
	ld.shared.f32 	%f17, [%r29+68];
	add.f32 	%f18, %f16, %f17;
	sub.f32 	%f19, %f13, %f14;
	sub.f32 	%f20, %f16, %f17;
	ld.shared.f32 	%f21, [%r29+32];
	ld.shared.f32 	%f22, [%r29+96];
	add.f32 	%f23, %f21, %f22;
	ld.shared.f32 	%f24, [%r29+36];
	ld.shared.f32 	%f25, [%r29+100];
	add.f32 	%f26, %f24, %f25;
	sub.f32 	%f27, %f21, %f22;
	sub.f32 	%f28, %f24, %f25;
	shl.b32 	%r32, %r1, 3;
	and.b32  	%r33, %r32, 24;
	add.s32 	%r34, %r3, %r33;
	ld.shared.f32 	%f29, [%r34];
	ld.shared.f32 	%f30, [%r34+4];
	mul.f32 	%f31, %f20, %f30;
	fma.rn.f32 	%f32, %f19, %f29, %f31;
	mul.f32 	%f33, %f20, %f29;
	mul.f32 	%f34, %f30, %f19;
	sub.f32 	%f35, %f33, %f34;
	ld.shared.f32 	%f36, [%r34+32];
	ld.shared.f32 	%f37, [%r34+36];
	mul.f32 	%f38, %f28, %f37;
	fma.rn.f32 	%f39, %f27, %f36, %f38;
	mul.f32 	%f40, %f28, %f36;
	mul.f32 	%f41, %f37, %f27;
	sub.f32 	%f42, %f40, %f41;
	add.f32 	%f43, %f15, %f23;
	st.shared.f32 	[%r31], %f43;
	add.f32 	%f44, %f18, %f26;
	st.shared.f32 	[%r31+4], %f44;
	sub.f32 	%f45, %f15, %f23;
	st.shared.f32 	[%r31+32], %f45;
	sub.f32 	%f46, %f18, %f26;
	st.shared.f32 	[%r31+36], %f46;
	add.f32 	%f47, %f32, %f39;
	st.shared.f32 	[%r31+64], %f47;
	add.f32 	%f48, %f35, %f42;
	st.shared.f32 	[%r31+68], %f48;
	sub.f32 	%f49, %f32, %f39;
	st.shared.f32 	[%r31+96], %f49;
	sub.f32 	%f50, %f35, %f42;
	st.shared.f32 	[%r31+100], %f50;
	st.shared.f32 	[%r29], %f43;
	st.shared.f32 	[%r29+4], %f44;
	add.s32 	%r35, %r34, %r33;
	ld.shared.f32 	%f51, [%r35];
	ld.shared.f32 	%f52, [%r35+4];
	mul.f32 	%f53, %f46, %f52;
	fma.rn.f32 	%f54, %f45, %f51, %f53;
	st.shared.f32 	[%r29+32], %f54;
	mul.f32 	%f55, %f46, %f51;
	mul.f32 	%f56, %f52, %f45;
	sub.f32 	%f57, %f55, %f56;
	st.shared.f32 	[%r29+36], %f57;
	st.shared.f32 	[%r29+64], %f47;
	st.shared.f32 	[%r29+68], %f48;
	mul.f32 	%f58, %f50, %f52;
	fma.rn.f32 	%f59, %f49, %f51, %f58;
	st.shared.f32 	[%r29+96], %f59;
	mul.f32 	%f60, %f50, %f51;
	mul.f32 	%f61, %f52, %f49;
	sub.f32 	%f62, %f60, %f61;
	st.shared.f32 	[%r29+100], %f62;
	shl.b32 	%r36, %r1, 5;
	add.s32 	%r37, %r13, %r36;
	ld.shared.f32 	%f63, [%r37];
	ld.shared.f32 	%f64, [%r37+16];
	add.f32 	%f65, %f63, %f64;
	add.s32 	%r38, %r30, %r36;
	ld.shared.f32 	%f66, [%r37+4];
	ld.shared.f32 	%f67, [%r37+20];
	add.f32 	%f68, %f66, %f67;
	sub.f32 	%f69, %f63, %f64;
	sub.f32 	%f70, %f66, %f67;
	ld.shared.f32 	%f71, [%r37+8];
	ld.shared.f32 	%f72, [%r37+24];
	add.f32 	%f73, %f71, %f72;
	ld.shared.f32 	%f74, [%r37+12];
	ld.shared.f32 	%f75, [%r37+28];
	add.f32 	%f76, %f74, %f75;
	sub.f32 	%f77, %f71, %f72;
	sub.f32 	%f78, %f74, %f75;
	ld.shared.f32 	%f79, [_ZZ3fftPfS_E4SROT];
	ld.shared.f32 	%f80, [_ZZ3fftPfS_E4SROT+4];
	mul.f32 	%f81, %f70, %f80;
	fma.rn.f32 	%f82, %f69, %f79, %f81;
	mul.f32 	%f83, %f70, %f79;
	mul.f32 	%f84, %f80, %f69;
	sub.f32 	%f85, %f83, %f84;
	ld.shared.f32 	%f86, [_ZZ3fftPfS_E4SROT+32];
	ld.shared.f32 	%f87, [_ZZ3fftPfS_E4SROT+36];
	mul.f32 	%f88, %f78, %f87;
	fma.rn.f32 	%f89, %f77, %f86, %f88;
	mul.f32 	%f90, %f78, %f86;
	mul.f32 	%f91, %f87, %f77;
	sub.f32 	%f92, %f90, %f91;
	add.f32 	%f93, %f65, %f73;
	st.shared.f32 	[%r38], %f93;
	add.f32 	%f94, %f68, %f76;
	st.shared.f32 	[%r38+4], %f94;
	sub.f32 	%f95, %f65, %f73;
	st.shared.f32 	[%r38+8], %f95;
	sub.f32 	%f96, %f68, %f76;
	st.shared.f32 	[%r38+12], %f96;
	add.f32 	%f97, %f82, %f89;
	st.shared.f32 	[%r38+16], %f97;
	add.f32 	%f98, %f85, %f92;
	st.shared.f32 	[%r38+20], %f98;
	sub.f32 	%f99, %f82, %f89;
	st.shared.f32 	[%r38+24], %f99;
	sub.f32 	%f100, %f85, %f92;
	st.shared.f32 	[%r38+28], %f100;
	st.shared.f32 	[%r37], %f93;
	st.shared.f32 	[%r37+4], %f94;
	mul.f32 	%f101, %f96, %f80;
	fma.rn.f32 	%f102, %f95, %f79, %f101;
	st.shared.f32 	[%r37+8], %f102;
	mul.f32 	%f103, %f96, %f79;
	mul.f32 	%f104, %f80, %f95;
	sub.f32 	%f105, %f103, %f104;
	st.shared.f32 	[%r37+12], %f105;
	st.shared.f32 	[%r37+16], %f97;
	st.shared.f32 	[%r37+20], %f98;
	mul.f32 	%f106, %f100, %f80;
	fma.rn.f32 	%f107, %f99, %f79, %f106;
	st.shared.f32 	[%r37+24], %f107;
	mul.f32 	%f108, %f100, %f79;
	mul.f32 	%f109, %f80, %f99;
	sub.f32 	%f110, %f108, %f109;
	st.shared.f32 	[%r37+28], %f110;
	ld.shared.f32 	%f111, [%r14];
	st.global.f32 	[%rd11], %f111;
	ld.shared.f32 	%f112, [%r15];
	st.global.f32 	[%rd12], %f112;
	ld.shared.f32 	%f113, [%r16];
	st.global.f32 	[%rd13], %f113;
	ld.shared.f32 	%f114, [%r17];
	st.global.f32 	[%rd14], %f114;
	ld.shared.f32 	%f115, [%r19];
	st.global.f32 	[%rd15], %f115;
	ld.shared.f32 	%f116, [%r21];
	st.global.f32 	[%rd16], %f116;
	ld.shared.f32 	%f117, [%r23];
	st.global.f32 	[%rd18], %f117;
	ld.shared.f32 	%f118, [%r25];
	st.global.f32 	[%rd20], %f118;
	bar.sync 	0;
	ret;

}


// ===== COMPILED SASS (sm_100) =====

	.target	sm_100

	.elftype	@"ET_EXEC"


//--------------------- .note.nv.tkinfo           --------------------------
	.section	.note.nv.tkinfo,"",@"SHT_NOTE"
	.sectionflags	@"SHF_NOTE_NV_TKINFO"
	.tkinfo
        /*0018*/ 	.word	0x00000002
        /*0030*/ 	.string	""
        /*0030*/ 	.string	"ptxas"
        /*0030*/ 	.string	"Cuda compilation tools, release 13.0, V13.0.88"
        /*0030*/ 	.string	"Build cuda_13.0.r13.0/compiler.36424714_0"
        /*0030*/ 	.string	"-arch sm_100 -m 64 "



//--------------------- .note.nv.cuinfo           --------------------------
	.section	.note.nv.cuinfo,"",@"SHT_NOTE"
	.sectionflags	@"SHF_NOTE_NV_CUINFO"
        /*0018*/ 	.short	0x0002
        /*001a*/ 	.short	0x0064
        /*001c*/ 	.short	0x0082
	.zero		2


//--------------------- .nv.info                  --------------------------
	.section	.nv.info,"",@"SHT_CUDA_INFO"
	.align	4


	//----- nvinfo : EIATTR_REGCOUNT
	.align		4
        /*0000*/ 	.byte	0x04, 0x2f
        /*0002*/ 	.short	(.L_1 - .L_0)
	.align		4
.L_0:
        /*0004*/ 	.word	index@(_Z3fftPfS_)
        /*0008*/ 	.word	0x00000030


	//----- nvinfo : EIATTR_FRAME_SIZE
	.align		4
.L_1:
        /*000c*/ 	.byte	0x04, 0x11
        /*000e*/ 	.short	(.L_3 - .L_2)
	.align		4
.L_2:
        /*0010*/ 	.word	index@(_Z3fftPfS_)
        /*0014*/ 	.word	0x00000000


	//----- nvinfo : EIATTR_MIN_STACK_SIZE
	.align		4
.L_3:
        /*0018*/ 	.byte	0x04, 0x12
        /*001a*/ 	.short	(.L_5 - .L_4)
	.align		4
.L_4:
        /*001c*/ 	.word	index@(_Z3fftPfS_)
        /*0020*/ 	.word	0x00000000
.L_5:


//--------------------- .nv.compat                --------------------------
	.section	.nv.compat,"",@"SHT_CUDA_COMPAT_INFO"
	.align	4
        /*0000*/ 	.byte	0x02, 0x09, 0x00, 0x00, 0x02, 0x02, 0x01, 0x00, 0x02, 0x05, 0x05, 0x00, 0x03, 0x07, 0x01, 0x01
        /*0010*/ 	.byte	0x02, 0x03, 0x00, 0x00, 0x02, 0x06, 0x01, 0x00, 0x04, 0x0b, 0x08, 0x00, 0x09, 0x00, 0x00, 0x00
        /*0020*/ 	.byte	0x00, 0x00, 0x00, 0x00


//--------------------- .nv.info._Z3fftPfS_       --------------------------
	.section	.nv.info._Z3fftPfS_,"",@"SHT_CUDA_INFO"
	.sectionflags	@""
	.align	4


	//----- nvinfo : EIATTR_CUDA_API_VERSION
	.align		4
        /*0000*/ 	.byte	0x04, 0x37
        /*0002*/ 	.short	(.L_7 - .L_6)
.L_6:
        /*0004*/ 	.word	0x00000082


	//----- nvinfo : EIATTR_KPARAM_INFO
	.align		4
.L_7:
        /*0008*/ 	.byte	0x04, 0x17
        /*000a*/ 	.short	(.L_9 - .L_8)
.L_8:
        /*000c*/ 	.word	0x00000000
        /*0010*/ 	.short	0x0001
        /*0012*/ 	.short	0x0008
        /*0014*/ 	.byte	0x00, 0xf5, 0x21, 0x00


	//----- nvinfo : EIATTR_KPARAM_INFO
	.align		4
.L_9:
        /*0018*/ 	.byte	0x04, 0x17
        /*001a*/ 	.short	(.L_11 - .L_10)
.L_10:
        /*001c*/ 	.word	0x00000000
        /*0020*/ 	.short	0x0000
        /*0022*/ 	.short	0x0000
        /*0024*/ 	.byte	0x00, 0xf5, 0x21, 0x00


	//----- nvinfo : EIATTR_SPARSE_MMA_MASK
	.align		4
.L_11:
        /*0028*/ 	.byte	0x03, 0x50
        /*002a*/ 	.short	0x0000


	//----- nvinfo : EIATTR_MAXREG_COUNT
	.align		4
        /*002c*/ 	.byte	0x03, 0x1b
        /*002e*/ 	.short	0x00ff


	//----- nvinfo : EIATTR_NUM_BARRIERS
	.align		4
        /*0030*/ 	.byte	0x02, 0x4c
        /*0032*/ 	.byte	0x01
	.zero		1


	//----- nvinfo : EIATTR_MERCURY_ISA_VERSION
	.align		4
        /*0034*/ 	.byte	0x03, 0x5f
        /*0036*/ 	.short	0x0101


	//----- nvinfo : EIATTR_VRC_CTA_INIT_COUNT
	.align		4
        /*0038*/ 	.byte	0x02, 0x4a
	.zero		1
	.zero		1


	//----- nvinfo : EIATTR_EXIT_INSTR_OFFSETS
	.align		4
        /*003c*/ 	.byte	0x04, 0x1c
        /*003e*/ 	.short	(.L_13 - .L_12)


	//   ....[0]....
.L_12:
        /*0040*/ 	.word	0x00000b80


	//----- nvinfo : EIATTR_CBANK_PARAM_SIZE
	.align		4
.L_13:
        /*0044*/ 	.byte	0x03, 0x19
        /*0046*/ 	.short	0x0010


	//----- nvinfo : EIATTR_PARAM_CBANK
	.align		4
        /*0048*/ 	.byte	0x04, 0x0a
        /*004a*/ 	.short	(.L_15 - .L_14)
	.align		4
.L_14:
        /*004c*/ 	.word	index@(.nv.constant0._Z3fftPfS_)
        /*0050*/ 	.short	0x0380
        /*0052*/ 	.short	0x0010


	//----- nvinfo : EIATTR_SW_WAR
	.align		4
.L_15:
        /*0054*/ 	.byte	0x04, 0x36
        /*0056*/ 	.short	(.L_17 - .L_16)
.L_16:
        /*0058*/ 	.word	0x00000008
.L_17:


//--------------------- .nv.callgraph             --------------------------
	.section	.nv.callgraph,"",@"SHT_CUDA_CALLGRAPH"
	.align	4
	.sectionentsize	8
	.align		4
        /*0000*/ 	.word	0x00000000
	.align		4
        /*0004*/ 	.word	0xffffffff
	.align		4
        /*0008*/ 	.word	0x00000000
	.align		4
        /*000c*/ 	.word	0xfffffffe
	.align		4
        /*0010*/ 	.word	0x00000000
	.align		4
        /*0014*/ 	.word	0xfffffffd
	.align		4
        /*0018*/ 	.word	0x00000000
	.align		4
        /*001c*/ 	.word	0xfffffffc


//--------------------- .text._Z3fftPfS_          --------------------------
	.section	.text._Z3fftPfS_,"ax",@progbits
	.align	128
        .global         _Z3fftPfS_
        .type           _Z3fftPfS_,@function
        .size           _Z3fftPfS_,(.L_x_1 - _Z3fftPfS_)
        .other          _Z3fftPfS_,@"STO_CUDA_ENTRY STV_DEFAULT"
_Z3fftPfS_:
.text._Z3fftPfS_:
[----:B------:R-:W-:Y:S01]  /*0000*/  LDC R1, c[0x0][0x37c] ;  /* 0x0000df00ff017b82 */ /* 0x000fe20000000800 */
[----:B------:R-:W0:Y:S07]  /*0010*/  S2R R36, SR_TID.X ;  /* 0x0000000000247919 */ /* 0x000e2e0000002100 */
[----:B------:R-:W0:Y:S01]  /*0020*/  LDC.64 R6, c[0x0][0x380] ;  /* 0x0000e000ff067b82 */ /* 0x000e220000000a00 */
[----:B------:R-:W1:Y:S07]  /*0030*/  LDCU.64 UR8, c[0x0][0x358] ;  /* 0x00006b00ff0877ac */ /* 0x000e6e0008000a00 */
[----:B------:R-:W2:Y:S08]  /*0040*/  LDC.64 R2, c[0x0][0x388] ;  /* 0x0000e200ff027b82 */ /* 0x000eb00000000a00 */
[----:B------:R-:W3:Y:S01]  /*0050*/  LDC R13, c[0x0][0x360] ;  /* 0x0000d800ff0d7b82 */ /* 0x000ee20000000800 */
[----:B0-----:R-:W-:-:S04]  /*0060*/  IMAD.WIDE.U32 R38, R36, 0x4, R6 ;  /* 0x0000000424267825 */ /* 0x001fc800078e0006 */
[----:B--2---:R-:W-:Y:S01]  /*0070*/  IMAD.WIDE.U32 R2, R36, 0x4, R2 ;  /* 0x0000000424027825 */ /* 0x004fe200078e0002 */
[----:B-1----:R-:W2:Y:S03]  /*0080*/  LDG.E R23, desc[UR8][R38.64] ;  /* 0x0000000826177981 */ /* 0x002ea6000c1e1900 */
[C---:B---3--:R-:W-:Y:S01]  /*0090*/  IMAD.WIDE R34, R13.reuse, 0x4, R38 ;  /* 0x000000040d227825 */ /* 0x048fe200078e0226 */
[C---:B------:R-:W-:Y:S01]  /*00a0*/  IADD3 R0, PT, PT, R13.reuse, R36, R13 ;  /* 0x000000240d007210 */ /* 0x040fe20007ffe00d */
[----:B------:R0:W3:Y:S02]  /*00b0*/  LDG.E R12, desc[UR8][R2.64] ;  /* 0x00000008020c7981 */ /* 0x0000e4000c1e1900 */
[C---:B------:R-:W-:Y:S02]  /*00c0*/  IMAD.WIDE R14, R13.reuse, 0x4, R2 ;  /* 0x000000040d0e7825 */ /* 0x040fe400078e0202 */
[----:B------:R-:W4:Y:S02]  /*00d0*/  LDG.E R31, desc[UR8][R34.64] ;  /* 0x00000008221f7981 */ /* 0x000f24000c1e1900 */
[C---:B------:R-:W-:Y:S01]  /*00e0*/  IMAD.WIDE R32, R13.reuse, 0x4, R34 ;  /* 0x000000040d207825 */ /* 0x040fe200078e0222 */
[----:B------:R-:W-:-:S03]  /*00f0*/  IADD3 R0, PT, PT, R13, R0, R13 ;  /* 0x000000000d007210 */ /* 0x000fc60007ffe00d */
[C---:B------:R-:W-:Y:S01]  /*0100*/  IMAD.WIDE R4, R13.reuse, 0x4, R14 ;  /* 0x000000040d047825 */ /* 0x040fe200078e020e */
[----:B------:R-:W5:Y:S03]  /*0110*/  LDG.E R40, desc[UR8][R32.64] ;  /* 0x0000000820287981 */ /* 0x000f66000c1e1900 */
[C---:B------:R-:W-:Y:S01]  /*0120*/  IMAD.WIDE R26, R13.reuse, 0x4, R32 ;  /* 0x000000040d1a7825 */ /* 0x040fe200078e0220 */
[C---:B------:R-:W-:Y:S01]  /*0130*/  IADD3 R0, PT, PT, R13.reuse, R0, R13 ;  /* 0x000000000d007210 */ /* 0x040fe20007ffe00d */
[----:B------:R1:W2:Y:S02]  /*0140*/  LDG.E R14, desc[UR8][R14.64] ;  /* 0x000000080e0e7981 */ /* 0x0002a4000c1e1900 */
[C---:B------:R-:W-:Y:S01]  /*0150*/  IMAD.WIDE R18, R13.reuse, 0x4, R4 ;  /* 0x000000040d127825 */ /* 0x040fe200078e0204 */
[----:B0-----:R-:W-:Y:S01]  /*0160*/  IADD3 R3, PT, PT, R0, R13, RZ ;  /* 0x0000000d00037210 */ /* 0x001fe20007ffe0ff */
[----:B------:R0:W4:Y:S02]  /*0170*/  LDG.E R22, desc[UR8][R4.64] ;  /* 0x0000000804167981 */ /* 0x000124000c1e1900 */
[----:B------:R-:W-:-:S02]  /*0180*/  IMAD.WIDE R24, R13, 0x4, R26 ;  /* 0x000000040d187825 */ /* 0x000fc400078e021a */
[----:B------:R0:W5:Y:S02]  /*0190*/  LDG.E R19, desc[UR8][R18.64] ;  /* 0x0000000812137981 */ /* 0x000164000c1e1900 */
[----:B------:R-:W-:Y:S02]  /*01a0*/  IMAD.WIDE.U32 R8, R0, 0x4, R6 ;  /* 0x0000000400087825 */ /* 0x000fe400078e0006 */
[----:B------:R-:W5:Y:S02]  /*01b0*/  LDG.E R41, desc[UR8][R26.64] ;  /* 0x000000081a297981 */ /* 0x000f64000c1e1900 */
[----:B------:R-:W-:Y:S02]  /*01c0*/  IMAD.WIDE R10, R13, 0x4, R24 ;  /* 0x000000040d0a7825 */ /* 0x000fe400078e0218 */
[----:B------:R-:W5:Y:S02]  /*01d0*/  LDG.E R16, desc[UR8][R24.64] ;  /* 0x0000000818107981 */ /* 0x000f64000c1e1900 */
[----:B------:R-:W-:-:S02]  /*01e0*/  IMAD.WIDE.U32 R6, R3, 0x4, R6 ;  /* 0x0000000403067825 */ /* 0x000fc400078e0006 */
[----:B------:R-:W5:Y:S04]  /*01f0*/  LDG.E R43, desc[UR8][R10.64] ;  /* 0x000000080a2b7981 */ /* 0x000f68000c1e1900 */
[----:B------:R-:W5:Y:S04]  /*0200*/  LDG.E R20, desc[UR8][R8.64] ;  /* 0x0000000808147981 */ /* 0x000f68000c1e1900 */
[----:B------:R-:W5:Y:S01]  /*0210*/  LDG.E R21, desc[UR8][R6.64] ;  /* 0x0000000806157981 */ /* 0x000f62000c1e1900 */
[----:B------:R-:W1:Y:S01]  /*0220*/  S2UR UR6, SR_CgaCtaId ;  /* 0x00000000000679c3 */ /* 0x000e620000008800 */
[----:B------:R-:W-:-:S02]  /*0230*/  UMOV UR4, 0x400 ;  /* 0x0000040000047882 */ /* 0x000fc40000000000 */
[----:B------:R-:W-:Y:S02]  /*0240*/  UIADD3 UR5, UPT, UPT, UR4, 0x100, URZ ;  /* 0x0000010004057890 */ /* 0x000fe4000fffe0ff */
[----:B-1----:R-:W-:Y:S02]  /*0250*/  ULEA UR7, UR6, UR4, 0x18 ;  /* 0x0000000406077291 */ /* 0x002fe4000f8ec0ff */
[----:B------:R-:W-:-:S04]  /*0260*/  ULEA UR5, UR6, UR5, 0x18 ;  /* 0x0000000506057291 */ /* 0x000fc8000f8ec0ff */
[----:B------:R-:W-:-:S04]  /*0270*/  LEA R0, R36, UR7, 0x2 ;  /* 0x0000000724007c11 */ /* 0x000fc8000f8e10ff */
[C---:B------:R-:W-:Y:S02]  /*0280*/  LEA R2, R13.reuse, R0, 0x2 ;  /* 0x000000000d027211 */ /* 0x040fe400078e10ff */
[----:B------:R-:W-:Y:S02]  /*0290*/  LEA R15, R36, UR5, 0x2 ;  /* 0x00000005240f7c11 */ /* 0x000fe4000f8e10ff */
[C---:B------:R-:W-:Y:S02]  /*02a0*/  LEA R3, R13.reuse, R2, 0x2 ;  /* 0x000000020d037211 */ /* 0x040fe400078e10ff */
[C---:B------:R-:W-:Y:S02]  /*02b0*/  LEA R17, R13.reuse, R15, 0x2 ;  /* 0x0000000f0d117211 */ /* 0x040fe400078e10ff */
[C---:B0-----:R-:W-:Y:S02]  /*02c0*/  LEA R4, R13.reuse, R3, 0x2 ;  /* 0x000000030d047211 */ /* 0x041fe400078e10ff */
[----:B------:R-:W-:-:S02]  /*02d0*/  LEA R18, R13, R17, 0x2 ;  /* 0x000000110d127211 */ /* 0x000fc400078e10ff */
[C---:B------:R-:W-:Y:S02]  /*02e0*/  LEA R5, R13.reuse, R4, 0x2 ;  /* 0x000000040d057211 */ /* 0x040fe400078e10ff */
[C---:B------:R-:W-:Y:S02]  /*02f0*/  LEA R30, R13.reuse, R18, 0x2 ;  /* 0x000000120d1e7211 */ /* 0x040fe400078e10ff */
[----:B------:R-:W-:-:S04]  /*0300*/  LEA R28, R13, R5, 0x2 ;  /* 0x000000050d1c7211 */ /* 0x000fc800078e10ff */
[----:B------:R-:W-:Y:S02]  /*0310*/  LEA R29, R13, R28, 0x2 ;  /* 0x0000001c0d1d7211 */ /* 0x000fe400078e10ff */
[----:B------:R-:W-:-:S05]  /*0320*/  LOP3.LUT R37, R36, 0x3fc, RZ, 0xc0, !PT ;  /* 0x000003fc24257812 */ /* 0x000fca00078ec0ff */
[----:B------:R-:W-:-:S05]  /*0330*/  IMAD R42, R37, 0x3, R36 ;  /* 0x00000003252a7824 */ /* 0x000fca00078e0224 */
[----:B------:R-:W-:Y:S01]  /*0340*/  LEA R37, R42, UR7, 0x3 ;  /* 0x000000072a257c11 */ /* 0x000fe2000f8e18ff */
[----:B------:R-:W-:-:S04]  /*0350*/  UIADD3 UR4, UPT, UPT, UR4, 0x80, URZ ;  /* 0x0000008004047890 */ /* 0x000fc8000fffe0ff */
[----:B------:R-:W-:-:S06]  /*0360*/  ULEA UR4, UR6, UR4, 0x18 ;  /* 0x0000000406047291 */ /* 0x000fcc000f8ec0ff */
[----:B------:R-:W-:Y:S01]  /*0370*/  LEA R42, R42, UR4, 0x3 ;  /* 0x000000042a2a7c11 */ /* 0x000fe2000f8e18ff */
[----:B---3--:R-:W-:Y:S04]  /*0380*/  STS [R15], R12 ;  /* 0x0000000c0f007388 */ /* 0x008fe80000000800 */
[----:B--2---:R-:W-:Y:S04]  /*0390*/  STS [R17], R14 ;  /* 0x0000000e11007388 */ /* 0x004fe80000000800 */
[----:B----4-:R-:W-:Y:S04]  /*03a0*/  STS [R18], R22 ;  /* 0x0000001612007388 */ /* 0x010fe80000000800 */
[----:B-----5:R0:W-:Y:S04]  /*03b0*/  STS [R30], R19 ;  /* 0x000000131e007388 */ /* 0x0201e80000000800 */
[----:B------:R-:W-:Y:S04]  /*03c0*/  STS [R0], R23 ;  /* 0x0000001700007388 */ /* 0x000fe80000000800 */
[----:B------:R1:W-:Y:S01]  /*03d0*/  STS [R2], R31 ;  /* 0x0000001f02007388 */ /* 0x0003e20000000800 */
[----:B0-----:R-:W-:-:S03]  /*03e0*/  LEA R30, R13, R29, 0x2 ;  /* 0x0000001d0d1e7211 */ /* 0x001fc600078e10ff */
[----:B------:R-:W-:Y:S04]  /*03f0*/  STS [R3], R40 ;  /* 0x0000002803007388 */ /* 0x000fe80000000800 */
[----:B------:R-:W-:Y:S04]  /*0400*/  STS [R4], R41 ;  /* 0x0000002904007388 */ /* 0x000fe80000000800 */
[----:B------:R-:W-:Y:S04]  /*0410*/  STS [R5], R16 ;  /* 0x0000001005007388 */ /* 0x000fe80000000800 */
[----:B------:R-:W-:Y:S04]  /*0420*/  STS [R28], R43 ;  /* 0x0000002b1c007388 */ /* 0x000fe80000000800 */
[----:B------:R-:W-:Y:S04]  /*0430*/  STS [R29], R20 ;  /* 0x000000141d007388 */ /* 0x000fe80000000800 */
[----:B------:R-:W-:Y:S01]  /*0440*/  STS [R30], R21 ;  /* 0x000000151e007388 */ /* 0x000fe20000000800 */
[----:B------:R-:W-:Y:S01]  /*0450*/  BAR.SYNC.DEFER_BLOCKING 0x0 ;  /* 0x0000000000007b1d */ /* 0x000fe20000010000 */
[----:B------:R-:W-:-:S04]  /*0460*/  SHF.L.U32 R12, R36, 0x3, RZ ;  /* 0x00000003240c7819 */ /* 0x000fc800000006ff */
[----:B-1----:R-:W-:Y:S02]  /*0470*/  LOP3.LUT R31, R12, 0x18, RZ, 0xc0, !PT ;  /* 0x000000180c1f7812 */ /* 0x002fe400078ec0ff */
[----:B------:R-:W-:Y:S04]  /*0480*/  LDS.64 R12, [R37] ;  /* 0x00000000250c7984 */ /* 0x000fe80000000a00 */
[----:B------:R-:W0:Y:S04]  /*0490*/  LDS.64 R14, [R37+0x40] ;  /* 0x00004000250e7984 */ /* 0x000e280000000a00 */
[----:B------:R-:W1:Y:S04]  /*04a0*/  LDS.64 R16, [R31+UR5] ;  /* 0x000000051f107984 */ /* 0x000e680008000a00 */
[----:B------:R-:W-:Y:S04]  /*04b0*/  LDS.64 R18, [R37+0x20] ;  /* 0x0000200025127984 */ /* 0x000fe80000000a00 */
[----:B------:R-:W2:Y:S01]  /*04c0*/  LDS.64 R20, [R37+0x60] ;  /* 0x0000600025147984 */ /* 0x000ea20000000a00 */
[----:B0-----:R-:W-:Y:S01]  /*04d0*/  FADD R40, R13, -R15 ;  /* 0x8000000f0d287221 */ /* 0x001fe20000000000 */
[----:B------:R-:W-:-:S03]  /*04e0*/  FADD R41, R12, -R14 ;  /* 0x8000000e0c297221 */ /* 0x000fc60000000000 */
[-C--:B-1----:R-:W-:Y:S01]  /*04f0*/  FMUL R22, R40, R17.reuse ;  /* 0x0000001128167220 */ /* 0x082fe20000400000 */
[----:B------:R-:W-:-:S03]  /*0500*/  FMUL R17, R41, R17 ;  /* 0x0000001129117220 */ /* 0x000fc60000400000 */
[-C--:B------:R-:W-:Y:S02]  /*0510*/  FFMA R41, R41, R16.reuse, R22 ;  /* 0x0000001029297223 */ /* 0x080fe40000000016 */
[----:B------:R-:W0:Y:S01]  /*0520*/  LDS.64 R22, [R31+UR5+0x20] ;  /* 0x000020051f167984 */ /* 0x000e220008000a00 */
[----:B------:R-:W-:Y:S01]  /*0530*/  FFMA R40, R40, R16, -R17 ;  /* 0x0000001028287223 */ /* 0x000fe20000000811 */
[----:B------:R-:W-:Y:S01]  /*0540*/  FADD R12, R12, R14 ;  /* 0x0000000e0c0c7221 */ /* 0x000fe20000000000 */
[----:B--2---:R-:W-:Y:S01]  /*0550*/  FADD R16, R19, -R21 ;  /* 0x8000001513107221 */ /* 0x004fe20000000000 */
[C-C-:B------:R-:W-:Y:S01]  /*0560*/  FADD R14, R18.reuse, -R20.reuse ;  /* 0x80000014120e7221 */ /* 0x140fe20000000000 */
[----:B------:R-:W-:Y:S01]  /*0570*/  FADD R13, R13, R15 ;  /* 0x0000000f0d0d7221 */ /* 0x000fe20000000000 */
[----:B------:R-:W-:Y:S01]  /*0580*/  FADD R15, R18, R20 ;  /* 0x00000014120f7221 */ /* 0x000fe20000000000 */
[----:B------:R-:W-:-:S03]  /*0590*/  FADD R20, R19, R21 ;  /* 0x0000001513147221 */ /* 0x000fc60000000000 */
[----:B------:R-:W-:Y:S01]  /*05a0*/  FADD R18, R12, R15 ;  /* 0x0000000f0c127221 */ /* 0x000fe20000000000 */
[----:B------:R-:W-:-:S05]  /*05b0*/  FADD R19, R13, R20 ;  /* 0x000000140d137221 */ /* 0x000fca0000000000 */
[----:B------:R-:W-:Y:S01]  /*05c0*/  STS.64 [R42], R18 ;  /* 0x000000122a007388 */ /* 0x000fe20000000a00 */
[-C--:B0-----:R-:W-:Y:S01]  /*05d0*/  FMUL R17, R16, R23.reuse ;  /* 0x0000001710117220 */ /* 0x081fe20000400000 */
[----:B------:R-:W-:-:S03]  /*05e0*/  FMUL R23, R14, R23 ;  /* 0x000000170e177220 */ /* 0x000fc60000400000 */
[-C--:B------:R-:W-:Y:S01]  /*05f0*/  FFMA R14, R14, R22.reuse, R17 ;  /* 0x000000160e0e7223 */ /* 0x080fe20000000011 */
[----:B------:R-:W-:Y:S01]  /*0600*/  FFMA R23, R16, R22, -R23 ;  /* 0x0000001610177223 */ /* 0x000fe20000000817 */
[----:B------:R-:W-:Y:S01]  /*0610*/  FADD R17, R13, -R20 ;  /* 0x800000140d117221 */ /* 0x000fe20000000000 */
[----:B------:R-:W-:Y:S01]  /*0620*/  FADD R16, R12, -R15 ;  /* 0x8000000f0c107221 */ /* 0x000fe20000000000 */
[----:B------:R-:W-:Y:S01]  /*0630*/  IADD3 R20, PT, PT, R31, UR5, RZ ;  /* 0x000000051f147c10 */ /* 0x000fe2000fffe0ff */
[C-C-:B------:R-:W-:Y:S01]  /*0640*/  FADD R12, R41.reuse, R14.reuse ;  /* 0x0000000e290c7221 */ /* 0x140fe20000000000 */
[----:B------:R-:W-:Y:S01]  /*0650*/  FADD R14, R41, -R14 ;  /* 0x8000000e290e7221 */ /* 0x000fe20000000000 */
[C-C-:B------:R-:W-:Y:S01]  /*0660*/  FADD R13, R40.reuse, R23.reuse ;  /* 0x00000017280d7221 */ /* 0x140fe20000000000 */
[----:B------:R-:W-:Y:S01]  /*0670*/  FADD R15, R40, -R23 ;  /* 0x80000017280f7221 */ /* 0x000fe20000000000 */
[----:B------:R-:W-:Y:S01]  /*0680*/  IADD3 R20, PT, PT, R31, R20, RZ ;  /* 0x000000141f147210 */ /* 0x000fe20007ffe0ff */
[----:B------:R-:W-:Y:S04]  /*0690*/  STS.64 [R42+0x20], R16 ;  /* 0x000020102a007388 */ /* 0x000fe80000000a00 */
[----:B------:R-:W-:Y:S04]  /*06a0*/  STS.64 [R42+0x40], R12 ;  /* 0x0000400c2a007388 */ /* 0x000fe80000000a00 */
[----:B------:R-:W-:Y:S04]  /*06b0*/  STS.64 [R42+0x60], R14 ;  /* 0x0000600e2a007388 */ /* 0x000fe80000000a00 */
[----:B------:R-:W-:Y:S04]  /*06c0*/  STS.64 [R37], R18 ;  /* 0x0000001225007388 */ /* 0x000fe80000000a00 */
[----:B------:R-:W0:Y:S01]  /*06d0*/  LDS.64 R18, [R20] ;  /* 0x0000000014127984 */ /* 0x000e220000000a00 */
[----:B------:R-:W-:-:S02]  /*06e0*/  UMOV UR5, 0x400 ;  /* 0x0000040000057882 */ /* 0x000fc40000000000 */
[----:B------:R-:W-:Y:S01]  /*06f0*/  ULEA UR5, UR6, UR5, 0x18 ;  /* 0x0000000506057291 */ /* 0x000fe2000f8ec0ff */
[----:B------:R-:W-:Y:S05]  /*0700*/  STS.64 [R37+0x40], R12 ;  /* 0x0000400c25007388 */ /* 0x000fea0000000a00 */
[----:B------:R-:W-:Y:S01]  /*0710*/  LEA R31, R36, UR5, 0x5 ;  /* 0x00000005241f7c11 */ /* 0x000fe2000f8e28ff */
[-C--:B0-----:R-:W-:Y:S01]  /*0720*/  FMUL R21, R17, R19.reuse ;  /* 0x0000001311157220 */ /* 0x081fe20000400000 */
[-C--:B------:R-:W-:Y:S01]  /*0730*/  FMUL R22, R16, R19.reuse ;  /* 0x0000001310167220 */ /* 0x080fe20000400000 */
[-C--:B------:R-:W-:Y:S01]  /*0740*/  FMUL R23, R15, R19.reuse ;  /* 0x000000130f177220 */ /* 0x080fe20000400000 */
[----:B------:R-:W-:Y:S01]  /*0750*/  FMUL R40, R14, R19 ;  /* 0x000000130e287220 */ /* 0x000fe20000400000 */
[-C--:B------:R-:W-:Y:S01]  /*0760*/  FFMA R16, R16, R18.reuse, R21 ;  /* 0x0000001210107223 */ /* 0x080fe20000000015 */
[-C--:B------:R-:W-:Y:S01]  /*0770*/  FFMA R17, R17, R18.reuse, -R22 ;  /* 0x0000001211117223 */ /* 0x080fe20000000816 */
[-C--:B------:R-:W-:Y:S01]  /*0780*/  FFMA R14, R14, R18.reuse, R23 ;  /* 0x000000120e0e7223 */ /* 0x080fe20000000017 */
[----:B------:R-:W-:-:S03]  /*0790*/  FFMA R15, R15, R18, -R40 ;  /* 0x000000120f0f7223 */ /* 0x000fc60000000828 */
[----:B------:R-:W-:Y:S04]  /*07a0*/  STS.64 [R37+0x20], R16 ;  /* 0x0000201025007388 */ /* 0x000fe80000000a00 */
[----:B------:R-:W-:Y:S04]  /*07b0*/  STS.64 [R37+0x60], R14 ;  /* 0x0000600e25007388 */ /* 0x000fe80000000a00 */
[----:B------:R-:W-:Y:S04]  /*07c0*/  LDS.128 R12, [R31] ;  /* 0x000000001f0c7984 */ /* 0x000fe80000000c00 */
[----:B------:R-:W0:Y:S04]  /*07d0*/  LDS.128 R16, [R31+0x10] ;  /* 0x000010001f107984 */ /* 0x000e280000000c00 */
[----:B------:R-:W1:Y:S04]  /*07e0*/  LDS.64 R22, [UR5+0x120] ;  /* 0x00012005ff167984 */ /* 0x000e680008000a00 */
[----:B------:R-:W2:Y:S01]  /*07f0*/  LDS.64 R20, [UR5+0x100] ;  /* 0x00010005ff147984 */ /* 0x000ea20008000a00 */
[----:B------:R-:W-:Y:S01]  /*0800*/  LEA R36, R36, UR4, 0x5 ;  /* 0x0000000424247c11 */ /* 0x000fe2000f8e28ff */
[C-C-:B0-----:R-:W-:Y:S01]  /*0810*/  FADD R40, R14.reuse, R18.reuse ;  /* 0x000000120e287221 */ /* 0x141fe20000000000 */
[----:B------:R-:W-:Y:S01]  /*0820*/  FADD R42, R14, -R18 ;  /* 0x800000120e2a7221 */ /* 0x000fe20000000000 */
[C-C-:B------:R-:W-:Y:S01]  /*0830*/  FADD R18, R15.reuse, -R19.reuse ;  /* 0x800000130f127221 */ /* 0x140fe20000000000 */
[----:B------:R-:W-:Y:S01]  /*0840*/  FADD R19, R15, R19 ;  /* 0x000000130f137221 */ /* 0x000fe20000000000 */
[C-C-:B------:R-:W-:Y:S01]  /*0850*/  FADD R41, R12.reuse, R16.reuse ;  /* 0x000000100c297221 */ /* 0x140fe20000000000 */
[----:B------:R-:W-:Y:S01]  /*0860*/  FADD R12, R12, -R16 ;  /* 0x800000100c0c7221 */ /* 0x000fe20000000000 */
[-C--:B-1----:R-:W-:Y:S01]  /*0870*/  FMUL R15, R18, R23.reuse ;  /* 0x00000017120f7220 */ /* 0x082fe20000400000 */
[----:B------:R-:W-:Y:S01]  /*0880*/  FMUL R23, R42, R23 ;  /* 0x000000172a177220 */ /* 0x000fe20000400000 */
[----:B------:R-:W-:-:S02]  /*0890*/  FADD R16, R13, -R17 ;  /* 0x800000110d107221 */ /* 0x000fc40000000000 */
[-C--:B------:R-:W-:Y:S01]  /*08a0*/  FFMA R14, R42, R22.reuse, R15 ;  /* 0x000000162a0e7223 */ /* 0x080fe2000000000f */
[----:B------:R-:W-:Y:S01]  /*08b0*/  FFMA R15, R18, R22, -R23 ;  /* 0x00000016120f7223 */ /* 0x000fe20000000817 */
[-C--:B--2---:R-:W-:Y:S01]  /*08c0*/  FMUL R23, R16, R21.reuse ;  /* 0x0000001510177220 */ /* 0x084fe20000400000 */
[CC--:B------:R-:W-:Y:S01]  /*08d0*/  FMUL R37, R12.reuse, R21.reuse ;  /* 0x000000150c257220 */ /* 0x0c0fe20000400000 */
[----:B------:R-:W-:Y:S02]  /*08e0*/  FADD R22, R13, R17 ;  /* 0x000000110d167221 */ /* 0x000fe40000000000 */
[-C--:B------:R-:W-:Y:S01]  /*08f0*/  FFMA R23, R12, R20.reuse, R23 ;  /* 0x000000140c177223 */ /* 0x080fe20000000017 */
[----:B------:R-:W-:Y:S01]  /*0900*/  FFMA R42, R16, R20, -R37 ;  /* 0x00000014102a7223 */ /* 0x000fe20000000825 */
[C-C-:B------:R-:W-:Y:S01]  /*0910*/  FADD R17, R22.reuse, R19.reuse ;  /* 0x0000001316117221 */ /* 0x140fe20000000000 */
[----:B------:R-:W-:Y:S01]  /*0920*/  FADD R18, R41, -R40 ;  /* 0x8000002829127221 */ /* 0x000fe20000000000 */
[----:B------:R-:W-:Y:S01]  /*0930*/  FADD R19, R22, -R19 ;  /* 0x8000001316137221 */ /* 0x000fe20000000000 */
[C-C-:B------:R-:W-:Y:S01]  /*0940*/  FADD R12, R23.reuse, R14.reuse ;  /* 0x0000000e170c7221 */ /* 0x140fe20000000000 */
[C-C-:B------:R-:W-:Y:S01]  /*0950*/  FADD R13, R42.reuse, R15.reuse ;  /* 0x0000000f2a0d7221 */ /* 0x140fe20000000000 */
[----:B------:R-:W-:Y:S01]  /*0960*/  FADD R14, R23, -R14 ;  /* 0x8000000e170e7221 */ /* 0x000fe20000000000 */
[----:B------:R-:W-:Y:S01]  /*0970*/  FADD R15, R42, -R15 ;  /* 0x8000000f2a0f7221 */ /* 0x000fe20000000000 */
[----:B------:R-:W-:Y:S01]  /*0980*/  FADD R16, R41, R40 ;  /* 0x0000002829107221 */ /* 0x000fe20000000000 */
[-C--:B------:R-:W-:Y:S01]  /*0990*/  FMUL R23, R19, R21.reuse ;  /* 0x0000001513177220 */ /* 0x080fe20000400000 */
[-C--:B------:R-:W-:Y:S01]  /*09a0*/  FMUL R22, R18, R21.reuse ;  /* 0x0000001512167220 */ /* 0x080fe20000400000 */
[-C--:B------:R-:W-:Y:S01]  /*09b0*/  FMUL R37, R15, R21.reuse ;  /* 0x000000150f257220 */ /* 0x080fe20000400000 */
[----:B------:R-:W-:Y:S01]  /*09c0*/  FMUL R40, R14, R21 ;  /* 0x000000150e287220 */ /* 0x000fe20000400000 */
[----:B------:R0:W-:Y:S01]  /*09d0*/  STS.128 [R36], R16 ;  /* 0x0000001024007388 */ /* 0x0001e20000000c00 */
[----:B------:R-:W-:-:S03]  /*09e0*/  MOV R21, R13 ;  /* 0x0000000d00157202 */ /* 0x000fc60000000f00 */
[----:B------:R-:W-:Y:S01]  /*09f0*/  STS.128 [R36+0x10], R12 ;  /* 0x0000100c24007388 */ /* 0x000fe20000000c00 */
[C---:B0-----:R-:W-:Y:S01]  /*0a00*/  FFMA R18, R20.reuse, R18, R23 ;  /* 0x0000001214127223 */ /* 0x041fe20000000017 */
[C---:B------:R-:W-:Y:S01]  /*0a10*/  FFMA R19, R20.reuse, R19, -R22 ;  /* 0x0000001314137223 */ /* 0x040fe20000000816 */
[C---:B------:R-:W-:Y:S01]  /*0a20*/  FFMA R22, R20.reuse, R14, R37 ;  /* 0x0000000e14167223 */ /* 0x040fe20000000025 */
[----:B------:R-:W-:Y:S01]  /*0a30*/  FFMA R23, R20, R15, -R40 ;  /* 0x0000000f14177223 */ /* 0x000fe20000000828 */
[----:B------:R-:W-:Y:S02]  /*0a40*/  MOV R20, R12 ;  /* 0x0000000c00147202 */ /* 0x000fe40000000f00 */
[----:B------:R-:W-:Y:S04]  /*0a50*/  STS.128 [R31], R16 ;  /* 0x000000101f007388 */ /* 0x000fe80000000c00 */
[----:B------:R-:W-:Y:S04]  /*0a60*/  STS.128 [R31+0x10], R20 ;  /* 0x000010141f007388 */ /* 0x000fe80000000c00 */
[----:B------:R-:W0:Y:S04]  /*0a70*/  LDS R37, [R0] ;  /* 0x0000000000257984 */ /* 0x000e280000000800 */
[----:B------:R-:W1:Y:S04]  /*0a80*/  LDS R41, [R2] ;  /* 0x0000000002297984 */ /* 0x000e680000000800 */
[----:B------:R-:W2:Y:S04]  /*0a90*/  LDS R3, [R3] ;  /* 0x0000000003037984 */ /* 0x000ea80000000800 */
[----:B------:R-:W3:Y:S04]  /*0aa0*/  LDS R43, [R4] ;  /* 0x00000000042b7984 */ /* 0x000ee80000000800 */
[----:B------:R-:W4:Y:S04]  /*0ab0*/  LDS R5, [R5] ;  /* 0x0000000005057984 */ /* 0x000f280000000800 */
[----:B------:R-:W5:Y:S04]  /*0ac0*/  LDS R45, [R28] ;  /* 0x000000001c2d7984 */ /* 0x000f680000000800 */
[----:B------:R-:W5:Y:S04]  /*0ad0*/  LDS R29, [R29] ;  /* 0x000000001d1d7984 */ /* 0x000f680000000800 */
[----:B------:R-:W5:Y:S04]  /*0ae0*/  LDS R30, [R30] ;  /* 0x000000001e1e7984 */ /* 0x000f680000000800 */
[----:B0-----:R-:W-:Y:S04]  /*0af0*/  STG.E desc[UR8][R38.64], R37 ;  /* 0x0000002526007986 */ /* 0x001fe8000c101908 */
[----:B-1----:R-:W-:Y:S04]  /*0b00*/  STG.E desc[UR8][R34.64], R41 ;  /* 0x0000002922007986 */ /* 0x002fe8000c101908 */
[----:B--2---:R-:W-:Y:S04]  /*0b10*/  STG.E desc[UR8][R32.64], R3 ;  /* 0x0000000320007986 */ /* 0x004fe8000c101908 */
[----:B---3--:R-:W-:Y:S04]  /*0b20*/  STG.E desc[UR8][R26.64], R43 ;  /* 0x0000002b1a007986 */ /* 0x008fe8000c101908 */
[----:B----4-:R-:W-:Y:S04]  /*0b30*/  STG.E desc[UR8][R24.64], R5 ;  /* 0x0000000518007986 */ /* 0x010fe8000c101908 */
[----:B-----5:R-:W-:Y:S04]  /*0b40*/  STG.E desc[UR8][R10.64], R45 ;  /* 0x0000002d0a007986 */ /* 0x020fe8000c101908 */
[----:B------:R-:W-:Y:S04]  /*0b50*/  STG.E desc[UR8][R8.64], R29 ;  /* 0x0000001d08007986 */ /* 0x000fe8000c101908 */
[----:B------:R-:W-:Y:S01]  /*0b60*/  STG.E desc[UR8][R6.64], R30 ;  /* 0x0000001e06007986 */ /* 0x000fe2000c101908 */
[----:B------:R-:W-:Y:S06]  /*0b70*/  BAR.SYNC.DEFER_BLOCKING 0x0 ;  /* 0x0000000000007b1d */ /* 0x000fec0000010000 */
[----:B------:R-:W-:Y:S05]  /*0b80*/  EXIT ;  /* 0x000000000000794d */ /* 0x000fea0003800000 */
.L_x_0:
[----:B------:R-:W-:-:S00]  /*0b90*/  BRA `(.L_x_0) ;  /* 0xfffffffc00fc7947 */ /* 0x000fc0000383ffff */
[----:B------:R-:W-:-:S00]  /*0ba0*/  NOP ;  /* 0x0000000000007918 */ /* 0x000fc00000000000 */
        /* <DEDUP_REMOVED lines=13> */
.L_x_1:


//--------------------- .nv.shared._Z3fftPfS_     --------------------------
	.section	.nv.shared._Z3fftPfS_,"aw",@nobits
	.sectionflags	@""
	.align	4
.nv.shared._Z3fftPfS_:
	.zero		1344


//--------------------- .nv.shared.reserved.0     --------------------------
	.section	.nv.shared.reserved.0,"aw",@nobits
	.weak		__nv_reservedSMEM_offset_0_alias
	.size		__nv_reservedSMEM_offset_0_alias, 0, 64
	.other		__nv_reservedSMEM_offset_0_alias,@"STO_CUDA_RESERVED_SHARED STV_DEFAULT"
__nv_reservedSMEM_offset_0_alias:
	.zero		0
	.zero		64


//--------------------- .nv.constant0._Z3fftPfS_  --------------------------
	.section	.nv.constant0._Z3fftPfS_,"a",@progbits
	.sectionflags	@""
	.align	4
.nv.constant0._Z3fftPfS_:
	.zero		912


//--------------------- SYMBOLS --------------------------

	.type		.nv.reservedSmem.offset0,@object
	.size		.nv.reservedSmem.offset0,0x4
	.type		.nv.reservedSmem.cap,@object
	.size		.nv.reservedSmem.cap,0x4
